	.headerflags	@"EF_CUDA_TEXMODE_UNIFIED EF_CUDA_64BIT_ADDRESS EF_CUDA_ACCELERATORS EF_CUDA_SM90 EF_CUDA_VIRTUAL_SM(EF_CUDA_SM90)"
	.elftype	@"ET_EXEC"


//--------------------- .nv.info                  --------------------------
	.section	.nv.info,"",@"SHT_CUDA_INFO"
	.align	4


	//----- nvinfo : EIATTR_REGCOUNT
	.align		4
        /*0000*/ 	.byte	0x04, 0x2f
        /*0002*/ 	.short	(.L_3 - .L_2)
	.align		4
.L_2:
        /*0004*/ 	.word	index@(triton_poi_fused__native_batch_norm_legit_no_training__prelu_kernel_add_convolution_28)
        /*0008*/ 	.word	0x0000001b


	//----- nvinfo : EIATTR_MIN_STACK_SIZE
	.align		4
.L_3:
        /*000c*/ 	.byte	0x04, 0x12
        /*000e*/ 	.short	(.L_5 - .L_4)
	.align		4
.L_4:
        /*0010*/ 	.word	index@(triton_poi_fused__native_batch_norm_legit_no_training__prelu_kernel_add_convolution_28)
        /*0014*/ 	.word	0x00000000


	//----- nvinfo : EIATTR_FRAME_SIZE
	.align		4
.L_5:
        /*0018*/ 	.byte	0x04, 0x11
        /*001a*/ 	.short	(.L_7 - .L_6)
	.align		4
.L_6:
        /*001c*/ 	.word	index@(triton_poi_fused__native_batch_norm_legit_no_training__prelu_kernel_add_convolution_28)
        /*0020*/ 	.word	0x00000000


	//----- nvinfo : EIATTR_MIN_STACK_SIZE
	.align		4
.L_7:
        /*0024*/ 	.byte	0x04, 0x12
        /*0026*/ 	.short	(.L_9 - .L_8)
	.align		4
.L_8:
        /*0028*/ 	.word	index@(triton_poi_fused__native_batch_norm_legit_no_training__prelu_kernel_add_convolution_28)
        /*002c*/ 	.word	0x00000000
.L_9:


//--------------------- .nv.info.triton_poi_fused__native_batch_norm_legit_no_training__prelu_kernel_add_convolution_28 --------------------------
	.section	.nv.info.triton_poi_fused__native_batch_norm_legit_no_training__prelu_kernel_add_convolution_28,"",@"SHT_CUDA_INFO"
	.sectionflags	@""
	.align	4


	//----- nvinfo : EIATTR_CUDA_API_VERSION
	.align		4
        /*0000*/ 	.byte	0x04, 0x37
        /*0002*/ 	.short	(.L_11 - .L_10)
.L_10:
        /*0004*/ 	.word	0x0000007c


	//----- nvinfo : EIATTR_KPARAM_INFO
	.align		4
.L_11:
        /*0008*/ 	.byte	0x04, 0x17
        /*000a*/ 	.short	(.L_13 - .L_12)
.L_12:
        /*000c*/ 	.word	0x00000000
        /*0010*/ 	.short	0x000a
        /*0012*/ 	.short	0x0050
        /*0014*/ 	.byte	0x00, 0xf0, 0x11, 0x00


	//----- nvinfo : EIATTR_KPARAM_INFO
	.align		4
.L_13:
        /*0018*/ 	.byte	0x04, 0x17
        /*001a*/ 	.short	(.L_15 - .L_14)
.L_14:
        /*001c*/ 	.word	0x00000000
        /*0020*/ 	.short	0x0009
        /*0022*/ 	.short	0x0048
        /*0024*/ 	.byte	0x00, 0xf4, 0x21, 0x00


	//----- nvinfo : EIATTR_KPARAM_INFO
	.align		4
.L_15:
        /*0028*/ 	.byte	0x04, 0x17
        /*002a*/ 	.short	(.L_17 - .L_16)
.L_16:
        /*002c*/ 	.word	0x00000000
        /*0030*/ 	.short	0x0008
        /*0032*/ 	.short	0x0040
        /*0034*/ 	.byte	0x00, 0xf4, 0x21, 0x00


	//----- nvinfo : EIATTR_KPARAM_INFO
	.align		4
.L_17:
        /*0038*/ 	.byte	0x04, 0x17
        /*003a*/ 	.short	(.L_19 - .L_18)
.L_18:
        /*003c*/ 	.word	0x00000000
        /*0040*/ 	.short	0x0007
        /*0042*/ 	.short	0x0038
        /*0044*/ 	.byte	0x00, 0xf4, 0x21, 0x00


	//----- nvinfo : EIATTR_KPARAM_INFO
	.align		4
.L_19:
        /*0048*/ 	.byte	0x04, 0x17
        /*004a*/ 	.short	(.L_21 - .L_20)
.L_20:
        /*004c*/ 	.word	0x00000000
        /*0050*/ 	.short	0x0006
        /*0052*/ 	.short	0x0030
        /*0054*/ 	.byte	0x00, 0xf4, 0x21, 0x00


	//----- nvinfo : EIATTR_KPARAM_INFO
	.align		4
.L_21:
        /*0058*/ 	.byte	0x04, 0x17
        /*005a*/ 	.short	(.L_23 - .L_22)
.L_22:
        /*005c*/ 	.word	0x00000000
        /*0060*/ 	.short	0x0005
        /*0062*/ 	.short	0x0028
        /*0064*/ 	.byte	0x00, 0xf4, 0x21, 0x00


	//----- nvinfo : EIATTR_KPARAM_INFO
	.align		4
.L_23:
        /*0068*/ 	.byte	0x04, 0x17
        /*006a*/ 	.short	(.L_25 - .L_24)
.L_24:
        /*006c*/ 	.word	0x00000000
        /*0070*/ 	.short	0x0004
        /*0072*/ 	.short	0x0020
        /*0074*/ 	.byte	0x00, 0xf4, 0x21, 0x00


	//----- nvinfo : EIATTR_KPARAM_INFO
	.align		4
.L_25:
        /*0078*/ 	.byte	0x04, 0x17
        /*007a*/ 	.short	(.L_27 - .L_26)
.L_26:
        /*007c*/ 	.word	0x00000000
        /*0080*/ 	.short	0x0003
        /*0082*/ 	.short	0x0018
        /*0084*/ 	.byte	0x00, 0xf4, 0x21, 0x00


	//----- nvinfo : EIATTR_KPARAM_INFO
	.align		4
.L_27:
        /*0088*/ 	.byte	0x04, 0x17
        /*008a*/ 	.short	(.L_29 - .L_28)
.L_28:
        /*008c*/ 	.word	0x00000000
        /*0090*/ 	.short	0x0002
        /*0092*/ 	.short	0x0010
        /*0094*/ 	.byte	0x00, 0xf4, 0x21, 0x00


	//----- nvinfo : EIATTR_KPARAM_INFO
	.align		4
.L_29:
        /*0098*/ 	.byte	0x04, 0x17
        /*009a*/ 	.short	(.L_31 - .L_30)
.L_30:
        /*009c*/ 	.word	0x00000000
        /*00a0*/ 	.short	0x0001
        /*00a2*/ 	.short	0x0008
        /*00a4*/ 	.byte	0x00, 0xf4, 0x21, 0x00


	//----- nvinfo : EIATTR_KPARAM_INFO
	.align		4
.L_31:
        /*00a8*/ 	.byte	0x04, 0x17
        /*00aa*/ 	.short	(.L_33 - .L_32)
.L_32:
        /*00ac*/ 	.word	0x00000000
        /*00b0*/ 	.short	0x0000
        /*00b2*/ 	.short	0x0000
        /*00b4*/ 	.byte	0x00, 0xf4, 0x21, 0x00


	//----- nvinfo : EIATTR_SPARSE_MMA_MASK
	.align		4
.L_33:
        /*00b8*/ 	.byte	0x03, 0x50
        /*00ba*/ 	.short	0x0000


	//----- nvinfo : EIATTR_MAXREG_COUNT
	.align		4
        /*00bc*/ 	.byte	0x03, 0x1b
        /*00be*/ 	.short	0x00ff


	//----- nvinfo : EIATTR_EXIT_INSTR_OFFSETS
	.align		4
        /*00c0*/ 	.byte	0x04, 0x1c
        /*00c2*/ 	.short	(.L_35 - .L_34)


	//   ....[0]....
.L_34:
        /*00c4*/ 	.word	0x000004f0


	//----- nvinfo : EIATTR_REQNTID
	.align		4
.L_35:
        /*00c8*/ 	.byte	0x04, 0x10
        /*00ca*/ 	.short	(.L_37 - .L_36)
.L_36:
        /*00cc*/ 	.word	0x00000080
        /*00d0*/ 	.word	0x00000001
        /*00d4*/ 	.word	0x00000001


	//----- nvinfo : EIATTR_CBANK_PARAM_SIZE
	.align		4
.L_37:
        /*00d8*/ 	.byte	0x03, 0x19
        /*00da*/ 	.short	0x0054


	//----- nvinfo : EIATTR_PARAM_CBANK
	.align		4
        /*00dc*/ 	.byte	0x04, 0x0a
        /*00de*/ 	.short	(.L_39 - .L_38)
	.align		4
.L_38:
        /*00e0*/ 	.word	index@(.nv.constant0.triton_poi_fused__native_batch_norm_legit_no_training__prelu_kernel_add_convolution_28)
        /*00e4*/ 	.short	0x0210
        /*00e6*/ 	.short	0x0054


	//----- nvinfo : EIATTR_SW_WAR
	.align		4
.L_39:
        /*00e8*/ 	.byte	0x04, 0x36
        /*00ea*/ 	.short	(.L_41 - .L_40)
.L_40:
        /*00ec*/ 	.word	0x00000008
.L_41:


//--------------------- .nv.callgraph             --------------------------
	.section	.nv.callgraph,"",@"SHT_CUDA_CALLGRAPH"
	.align	4
	.sectionentsize	8
	.align		4
        /*0000*/ 	.word	0x00000000
	.align		4
        /*0004*/ 	.word	0xffffffff
	.align		4
        /*0008*/ 	.word	0x00000000
	.align		4
        /*000c*/ 	.word	0xfffffffe
	.align		4
        /*0010*/ 	.word	0x00000000
	.align		4
        /*0014*/ 	.word	0xfffffffd
	.align		4
        /*0018*/ 	.word	0x00000000
	.align		4
        /*001c*/ 	.word	0xfffffffc


//--------------------- .nv.constant4             --------------------------
	.section	.nv.constant4,"a",@progbits
	.align	8
	.align		8
.nv.constant4:
        /*0000*/ 	.dword	_$_str
	.align		8
        /*0008*/ 	.dword	_$_str_$_2


//--------------------- .text.triton_poi_fused__native_batch_norm_legit_no_training__prelu_kernel_add_convolution_28 --------------------------
	.section	.text.triton_poi_fused__native_batch_norm_legit_no_training__prelu_kernel_add_convolution_28,"ax",@progbits
	.align	128
        .global         triton_poi_fused__native_batch_norm_legit_no_training__prelu_kernel_add_convolution_28
        .type           triton_poi_fused__native_batch_norm_legit_no_training__prelu_kernel_add_convolution_28,@function
        .size           triton_poi_fused__native_batch_norm_legit_no_training__prelu_kernel_add_convolution_28,(.L_x_1 - triton_poi_fused__native_batch_norm_legit_no_training__prelu_kernel_add_convolution_28)
        .other          triton_poi_fused__native_batch_norm_legit_no_training__prelu_kernel_add_convolution_28,@"STO_CUDA_ENTRY STV_DEFAULT"
triton_poi_fused__native_batch_norm_legit_no_training__prelu_kernel_add_convolution_28:
.text.triton_poi_fused__native_batch_norm_legit_no_training__prelu_kernel_add_convolution_28:
[----:B------:R-:W-:Y:S01]  /*0000*/  LDC R1, c[0x0][0x28] ;  /* 0x00000a00ff017b82 */ /* 0x000fe20000000800 */
[----:B------:R-:W1:Y:S07]  /*0010*/  S2R R0, SR_TID.X ;  /* 0x0000000000007919 */ /* 0x000e6e0000002100 */
[----:B------:R-:W2:Y:S01]  /*0020*/  LDC.64 R10, c[0x0][0x228] ;  /* 0x00008a00ff0a7b82 */ /* 0x000ea20000000a00 */
[----:B------:R-:W-:Y:S01]  /*0030*/  ULDC.64 UR4, c[0x0][0x208] ;  /* 0x0000820000047ab9 */ /* 0x000fe20000000a00 */
[----:B------:R-:W3:Y:S06]  /*0040*/  S2R R5, SR_CTAID.X ;  /* 0x0000000000057919 */ /* 0x000eec0000002500 */
[----:B------:R-:W4:Y:S08]  /*0050*/  LDC.64 R6, c[0x0][0x218] ;  /* 0x00008600ff067b82 */ /* 0x000f300000000a00 */
[----:B------:R-:W5:Y:S08]  /*0060*/  LDC.64 R8, c[0x0][0x220] ;  /* 0x00008800ff087b82 */ /* 0x000f700000000a00 */
[----:B------:R-:W5:Y:S01]  /*0070*/  LDC.64 R18, c[0x0][0x238] ;  /* 0x00008e00ff127b82 */ /* 0x000f620000000a00 */
[----:B-1----:R-:W-:-:S07]  /*0080*/  SHF.L.U32 R0, R0, 0x1, RZ ;  /* 0x0000000100007819 */ /* 0x002fce00000006ff */
[----:B------:R-:W1:Y:S01]  /*0090*/  LDC.64 R20, c[0x0][0x230] ;  /* 0x00008c00ff147b82 */ /* 0x000e620000000a00 */
[----:B---3--:R-:W-:Y:S02]  /*00a0*/  SHF.R.S32.HI R3, RZ, 0x17, R5 ;  /* 0x00000017ff037819 */ /* 0x008fe40000011405 */
[----:B------:R-:W-:Y:S02]  /*00b0*/  LOP3.LUT R0, R0, 0xfe, RZ, 0xc0, !PT ;  /* 0x000000fe00007812 */ /* 0x000fe400078ec0ff */
[----:B------:R-:W-:-:S03]  /*00c0*/  SGXT R3, R3, 0x1 ;  /* 0x000000010303781a */ /* 0x000fc60000000200 */
[----:B------:R-:W3:Y:S01]  /*00d0*/  LDC.64 R12, c[0x0][0x240] ;  /* 0x00009000ff0c7b82 */ /* 0x000ee20000000a00 */
[----:B------:R-:W-:-:S04]  /*00e0*/  LEA R0, R5, R0, 0x8 ;  /* 0x0000000005007211 */ /* 0x000fc800078e40ff */
[----:B------:R-:W-:-:S04]  /*00f0*/  LEA.HI R3, R3, R0, RZ, 0x7 ;  /* 0x0000000003037211 */ /* 0x000fc800078f38ff */
[----:B------:R-:W-:-:S04]  /*0100*/  LOP3.LUT R3, R3, 0xffffff80, RZ, 0xc0, !PT ;  /* 0xffffff8003037812 */ /* 0x000fc800078ec0ff */
[----:B------:R-:W-:Y:S02]  /*0110*/  IADD3 R16, R0, -R3, RZ ;  /* 0x8000000300107210 */ /* 0x000fe40007ffe0ff */
[----:B------:R-:W1:Y:S03]  /*0120*/  LDC.64 R2, c[0x0][0x210] ;  /* 0x00008400ff027b82 */ /* 0x000e660000000a00 */
[----:B--2---:R-:W-:-:S06]  /*0130*/  IMAD.WIDE R10, R16, 0x4, R10 ;  /* 0x00000004100a7825 */ /* 0x004fcc00078e020a */
[----:B------:R-:W2:Y:S01]  /*0140*/  LDG.E.EL.64 R10, desc[UR4][R10.64] ;  /* 0x000000040a0a7981 */ /* 0x000ea2000c2e1b00 */
[C---:B----4-:R-:W-:Y:S01]  /*0150*/  IMAD.WIDE R6, R16.reuse, 0x4, R6 ;  /* 0x0000000410067825 */ /* 0x050fe200078e0206 */
[----:B------:R-:W4:Y:S03]  /*0160*/  LDC.64 R14, c[0x0][0x248] ;  /* 0x00009200ff0e7b82 */ /* 0x000f260000000a00 */
[C---:B-----5:R-:W-:Y:S02]  /*0170*/  IMAD.WIDE R8, R16.reuse, 0x4, R8 ;  /* 0x0000000410087825 */ /* 0x060fe400078e0208 */
[----:B------:R-:W5:Y:S02]  /*0180*/  LDG.E.EL.64 R6, desc[UR4][R6.64] ;  /* 0x0000000406067981 */ /* 0x000f64000c2e1b00 */
[----:B0-----:R-:W-:Y:S02]  /*0190*/  IMAD.WIDE R18, R16, 0x4, R18 ;  /* 0x0000000410127825 */ /* 0x001fe400078e0212 */
[----:B------:R-:W5:Y:S02]  /*01a0*/  LDG.E.EL.64 R8, desc[UR4][R8.64] ;  /* 0x0000000408087981 */ /* 0x000f64000c2e1b00 */
[----:B-1----:R-:W-:-:S02]  /*01b0*/  IMAD.WIDE R2, R0, 0x4, R2 ;  /* 0x0000000400027825 */ /* 0x002fc400078e0202 */
[----:B------:R-:W5:Y:S04]  /*01c0*/  LDG.E.EL.64 R18, desc[UR4][R18.64] ;  /* 0x0000000412127981 */ /* 0x000f68000c2e1b00 */
[----:B------:R-:W5:Y:S01]  /*01d0*/  LDG.E.64 R4, desc[UR4][R2.64] ;  /* 0x0000000402047981 */ /* 0x000f62000c1e1b00 */
[----:B------:R-:W-:-:S04]  /*01e0*/  IMAD.WIDE R20, R16, 0x4, R20 ;  /* 0x0000000410147825 */ /* 0x000fc800078e0214 */
[C---:B---3--:R-:W-:Y:S01]  /*01f0*/  IMAD.WIDE R12, R0.reuse, 0x4, R12 ;  /* 0x00000004000c7825 */ /* 0x048fe200078e020c */
[----:B------:R0:W3:Y:S04]  /*0200*/  LDG.E.EL.64 R16, desc[UR4][R20.64] ;  /* 0x0000000414107981 */ /* 0x0000e8000c2e1b00 */
[----:B----4-:R1:W4:Y:S04]  /*0210*/  LDG.E R14, desc[UR4][R14.64] ;  /* 0x000000040e0e7981 */ /* 0x010328000c1e1900 */
[----:B------:R-:W3:Y:S01]  /*0220*/  LDG.E.64 R12, desc[UR4][R12.64] ;  /* 0x000000040c0c7981 */ /* 0x000ee2000c1e1b00 */
[----:B------:R-:W-:Y:S01]  /*0230*/  HFMA2.MMA R24, -RZ, RZ, 1.625, 0 ;  /* 0x3e800000ff187435 */ /* 0x000fe200000001ff */
[----:B0-----:R-:W0:Y:S02]  /*0240*/  LDC.64 R20, c[0x0][0x250] ;  /* 0x00009400ff147b82 */ /* 0x001e240000000a00 */
[----:B0-----:R-:W-:-:S04]  /*0250*/  IMAD.WIDE R20, R0, 0x4, R20 ;  /* 0x0000000400147825 */ /* 0x001fc800078e0214 */
[----:B--2---:R-:W-:Y:S01]  /*0260*/  FADD R10, R10, 9.9999997473787516356e-06 ;  /* 0x3727c5ac0a0a7421 */ /* 0x004fe20000000000 */
[----:B------:R-:W-:-:S03]  /*0270*/  FADD R11, R11, 9.9999997473787516356e-06 ;  /* 0x3727c5ac0b0b7421 */ /* 0x000fc60000000000 */
[----:B------:R-:W0:Y:S08]  /*0280*/  MUFU.SQRT R22, R10 ;  /* 0x0000000a00167308 */ /* 0x000e300000002000 */
[----:B------:R2:W1:Y:S01]  /*0290*/  MUFU.SQRT R23, R11 ;  /* 0x0000000b00177308 */ /* 0x0004620000002000 */
[C---:B0-----:R-:W-:Y:S02]  /*02a0*/  FSETP.GT.AND P0, PT, R22.reuse, 8.50705917302346158658e+37, PT ;  /* 0x7e8000001600780b */ /* 0x041fe40003f04000 */
[----:B------:R-:W-:Y:S01]  /*02b0*/  FSETP.GEU.AND P2, PT, R22, 1.175494350822287508e-38, PT ;  /* 0x008000001600780b */ /* 0x000fe20003f4e000 */
[----:B-----5:R-:W-:Y:S01]  /*02c0*/  FADD R4, R4, R6 ;  /* 0x0000000604047221 */ /* 0x020fe20000000000 */
[----:B------:R-:W-:Y:S01]  /*02d0*/  FADD R5, R5, R7 ;  /* 0x0000000705057221 */ /* 0x000fe20000000000 */
[----:B--2---:R-:W0:Y:S01]  /*02e0*/  LDC.64 R10, c[0x0][0x258] ;  /* 0x00009600ff0a7b82 */ /* 0x004e220000000a00 */
[----:B-1----:R-:W-:-:S02]  /*02f0*/  FSETP.GT.AND P1, PT, R23, 8.50705917302346158658e+37, PT ;  /* 0x7e8000001700780b */ /* 0x002fc40003f24000 */
[----:B------:R-:W-:-:S05]  /*0300*/  FSETP.GEU.AND P3, PT, R23, 1.175494350822287508e-38, PT ;  /* 0x008000001700780b */ /* 0x000fca0003f6e000 */
[----:B------:R-:W-:-:S04]  /*0310*/  @P0 FMUL R22, R22, 0.25 ;  /* 0x3e80000016160820 */ /* 0x000fc80000400000 */
[----:B------:R-:W-:Y:S02]  /*0320*/  @!P2 FMUL R22, R22, 16777216 ;  /* 0x4b8000001616a820 */ /* 0x000fe40000400000 */
[----:B------:R-:W-:-:S04]  /*0330*/  @P1 FMUL R23, R23, 0.25 ;  /* 0x3e80000017171820 */ /* 0x000fc80000400000 */
[----:B------:R-:W-:Y:S01]  /*0340*/  @!P3 FMUL R23, R23, 16777216 ;  /* 0x4b8000001717b820 */ /* 0x000fe20000400000 */
[----:B------:R-:W1:Y:S01]  /*0350*/  MUFU.RCP R22, R22 ;  /* 0x0000001600167308 */ /* 0x000e620000001000 */
[----:B------:R-:W-:-:S07]  /*0360*/  FSEL R15, R24, 1, P0 ;  /* 0x3f800000180f7808 */ /* 0x000fce0000000000 */
[----:B------:R-:W2:Y:S01]  /*0370*/  MUFU.RCP R23, R23 ;  /* 0x0000001700177308 */ /* 0x000ea20000001000 */
[----:B------:R-:W-:Y:S01]  /*0380*/  FSEL R24, R24, 1, P1 ;  /* 0x3f80000018187808 */ /* 0x000fe20000800000 */
[----:B------:R-:W-:Y:S01]  /*0390*/  @!P2 FMUL R15, R15, 16777216 ;  /* 0x4b8000000f0fa820 */ /* 0x000fe20000400000 */
[----:B------:R-:W-:-:S03]  /*03a0*/  FADD R8, -R8, R4 ;  /* 0x0000000408087221 */ /* 0x000fc60000000100 */
[----:B------:R-:W-:Y:S01]  /*03b0*/  @!P3 FMUL R24, R24, 16777216 ;  /* 0x4b8000001818b820 */ /* 0x000fe20000400000 */
[----:B-1----:R-:W-:Y:S01]  /*03c0*/  FMUL R15, R22, R15 ;  /* 0x0000000f160f7220 */ /* 0x002fe20000400000 */
[----:B------:R-:W-:-:S03]  /*03d0*/  FADD R9, -R9, R5 ;  /* 0x0000000509097221 */ /* 0x000fc60000000100 */
[----:B------:R-:W-:Y:S01]  /*03e0*/  FMUL R15, R8, R15 ;  /* 0x0000000f080f7220 */ /* 0x000fe20000400000 */
[----:B--2---:R-:W-:-:S03]  /*03f0*/  FMUL R24, R23, R24 ;  /* 0x0000001817187220 */ /* 0x004fc60000400000 */
[----:B---3--:R-:W-:Y:S01]  /*0400*/  FFMA R15, R16, R15, R18 ;  /* 0x0000000f100f7223 */ /* 0x008fe20000000012 */
[----:B------:R-:W-:-:S03]  /*0410*/  FMUL R24, R9, R24 ;  /* 0x0000001809187220 */ /* 0x000fc60000400000 */
[----:B------:R-:W-:Y:S01]  /*0420*/  FADD R6, R12, R15 ;  /* 0x0000000f0c067221 */ /* 0x000fe20000000000 */
[----:B------:R-:W-:-:S03]  /*0430*/  FFMA R24, R17, R24, R19 ;  /* 0x0000001811187223 */ /* 0x000fc60000000013 */
[----:B----4-:R-:W-:Y:S01]  /*0440*/  FMUL R9, R14, R6 ;  /* 0x000000060e097220 */ /* 0x010fe20000400000 */
[----:B------:R-:W-:Y:S01]  /*0450*/  FADD R7, R13, R24 ;  /* 0x000000180d077221 */ /* 0x000fe20000000000 */
[----:B------:R-:W-:Y:S02]  /*0460*/  FSETP.GT.AND P0, PT, R15, -R12, PT ;  /* 0x8000000c0f00720b */ /* 0x000fe40003f04000 */
[----:B------:R-:W-:Y:S01]  /*0470*/  FSETP.GT.AND P1, PT, R24, -R13, PT ;  /* 0x8000000d1800720b */ /* 0x000fe20003f24000 */
[----:B------:R-:W-:Y:S01]  /*0480*/  FMUL R14, R14, R7 ;  /* 0x000000070e0e7220 */ /* 0x000fe20000400000 */
[----:B------:R-:W-:Y:S01]  /*0490*/  FSEL R8, R6, R9, P0 ;  /* 0x0000000906087208 */ /* 0x000fe20000000000 */
[----:B0-----:R-:W-:-:S03]  /*04a0*/  IMAD.WIDE R10, R0, 0x4, R10 ;  /* 0x00000004000a7825 */ /* 0x001fc600078e020a */
[----:B------:R-:W-:Y:S01]  /*04b0*/  FSEL R9, R7, R14, P1 ;  /* 0x0000000e07097208 */ /* 0x000fe20000800000 */
[----:B------:R-:W-:Y:S04]  /*04c0*/  STG.E.64 desc[UR4][R2.64], R4 ;  /* 0x0000000402007986 */ /* 0x000fe8000c101b04 */
[----:B------:R-:W-:Y:S04]  /*04d0*/  STG.E.64 desc[UR4][R20.64], R6 ;  /* 0x0000000614007986 */ /* 0x000fe8000c101b04 */
[----:B------:R-:W-:Y:S01]  /*04e0*/  STG.E.64 desc[UR4][R10.64], R8 ;  /* 0x000000080a007986 */ /* 0x000fe2000c101b04 */
[----:B------:R-:W-:Y:S05]  /*04f0*/  EXIT ;  /* 0x000000000000794d */ /* 0x000fea0003800000 */
.L_x_0:
[----:B------:R-:W-:-:S00]  /*0500*/  BRA `(.L_x_0) ;  /* 0xfffffffc00fc7947 */ /* 0x000fc0000383ffff */
[----:B------:R-:W-:-:S00]  /*0510*/  NOP ;  /* 0x0000000000007918 */ /* 0x000fc00000000000 */
        /* <DEDUP_REMOVED lines=14> */
.L_x_1:


//--------------------- .nv.global.init           --------------------------
	.section	.nv.global.init,"aw",@progbits
.nv.global.init:
	.type		_$_str,@object
	.size		_$_str,(_$_str_$_2 - _$_str)
_$_str:
        /*0000*/ 	.byte	0x5f, 0x5f, 0x43, 0x55, 0x44, 0x41, 0x5f, 0x46, 0x54, 0x5a, 0x00
	.type		_$_str_$_2,@object
	.size		_$_str_$_2,(.L_1 - _$_str_$_2)
_$_str_$_2:
        /*000b*/ 	.byte	0x5f, 0x5f, 0x43, 0x55, 0x44, 0x41, 0x5f, 0x50, 0x52, 0x45, 0x43, 0x5f, 0x53, 0x51, 0x52, 0x54
        /*001b*/ 	.byte	0x00
.L_1:


//--------------------- .nv.constant0.triton_poi_fused__native_batch_norm_legit_no_training__prelu_kernel_add_convolution_28 --------------------------
	.section	.nv.constant0.triton_poi_fused__native_batch_norm_legit_no_training__prelu_kernel_add_convolution_28,"a",@progbits
	.sectionflags	@""
	.align	4
.nv.constant0.triton_poi_fused__native_batch_norm_legit_no_training__prelu_kernel_add_convolution_28:
	.zero		612
